	.headerflags	@"EF_CUDA_TEXMODE_UNIFIED EF_CUDA_64BIT_ADDRESS EF_CUDA_ACCELERATORS EF_CUDA_SM90 EF_CUDA_VIRTUAL_SM(EF_CUDA_SM90)"
	.elftype	@"ET_EXEC"


//--------------------- .nv.info                  --------------------------
	.section	.nv.info,"",@"SHT_CUDA_INFO"
	.align	4


	//----- nvinfo : EIATTR_REGCOUNT
	.align		4
        /*0000*/ 	.byte	0x04, 0x2f
        /*0002*/ 	.short	(.L_1 - .L_0)
	.align		4
.L_0:
        /*0004*/ 	.word	index@(triton_poi_fused_convolution_leaky_relu_0)
        /*0008*/ 	.word	0x0000000c


	//----- nvinfo : EIATTR_MIN_STACK_SIZE
	.align		4
.L_1:
        /*000c*/ 	.byte	0x04, 0x12
        /*000e*/ 	.short	(.L_3 - .L_2)
	.align		4
.L_2:
        /*0010*/ 	.word	index@(triton_poi_fused_convolution_leaky_relu_0)
        /*0014*/ 	.word	0x00000000


	//----- nvinfo : EIATTR_FRAME_SIZE
	.align		4
.L_3:
        /*0018*/ 	.byte	0x04, 0x11
        /*001a*/ 	.short	(.L_5 - .L_4)
	.align		4
.L_4:
        /*001c*/ 	.word	index@(triton_poi_fused_convolution_leaky_relu_0)
        /*0020*/ 	.word	0x00000000


	//----- nvinfo : EIATTR_MIN_STACK_SIZE
	.align		4
.L_5:
        /*0024*/ 	.byte	0x04, 0x12
        /*0026*/ 	.short	(.L_7 - .L_6)
	.align		4
.L_6:
        /*0028*/ 	.word	index@(triton_poi_fused_convolution_leaky_relu_0)
        /*002c*/ 	.word	0x00000000
.L_7:


//--------------------- .nv.info.triton_poi_fused_convolution_leaky_relu_0 --------------------------
	.section	.nv.info.triton_poi_fused_convolution_leaky_relu_0,"",@"SHT_CUDA_INFO"
	.sectionflags	@""
	.align	4


	//----- nvinfo : EIATTR_CUDA_API_VERSION
	.align		4
        /*0000*/ 	.byte	0x04, 0x37
        /*0002*/ 	.short	(.L_9 - .L_8)
.L_8:
        /*0004*/ 	.word	0x0000007c


	//----- nvinfo : EIATTR_KPARAM_INFO
	.align		4
.L_9:
        /*0008*/ 	.byte	0x04, 0x17
        /*000a*/ 	.short	(.L_11 - .L_10)
.L_10:
        /*000c*/ 	.word	0x00000000
        /*0010*/ 	.short	0x0002
        /*0012*/ 	.short	0x0010
        /*0014*/ 	.byte	0x00, 0xf0, 0x11, 0x00


	//----- nvinfo : EIATTR_KPARAM_INFO
	.align		4
.L_11:
        /*0018*/ 	.byte	0x04, 0x17
        /*001a*/ 	.short	(.L_13 - .L_12)
.L_12:
        /*001c*/ 	.word	0x00000000
        /*0020*/ 	.short	0x0001
        /*0022*/ 	.short	0x0008
        /*0024*/ 	.byte	0x00, 0xf4, 0x21, 0x00


	//----- nvinfo : EIATTR_KPARAM_INFO
	.align		4
.L_13:
        /*0028*/ 	.byte	0x04, 0x17
        /*002a*/ 	.short	(.L_15 - .L_14)
.L_14:
        /*002c*/ 	.word	0x00000000
        /*0030*/ 	.short	0x0000
        /*0032*/ 	.short	0x0000
        /*0034*/ 	.byte	0x00, 0xf4, 0x21, 0x00


	//----- nvinfo : EIATTR_SPARSE_MMA_MASK
	.align		4
.L_15:
        /*0038*/ 	.byte	0x03, 0x50
        /*003a*/ 	.short	0x0000


	//----- nvinfo : EIATTR_MAXREG_COUNT
	.align		4
        /*003c*/ 	.byte	0x03, 0x1b
        /*003e*/ 	.short	0x00ff


	//----- nvinfo : EIATTR_EXIT_INSTR_OFFSETS
	.align		4
        /*0040*/ 	.byte	0x04, 0x1c
        /*0042*/ 	.short	(.L_17 - .L_16)


	//   ....[0]....
.L_16:
        /*0044*/ 	.word	0x00000190


	//   ....[1]....
        /*0048*/ 	.word	0x000001b0


	//----- nvinfo : EIATTR_REQNTID
	.align		4
.L_17:
        /*004c*/ 	.byte	0x04, 0x10
        /*004e*/ 	.short	(.L_19 - .L_18)
.L_18:
        /*0050*/ 	.word	0x00000080
        /*0054*/ 	.word	0x00000001
        /*0058*/ 	.word	0x00000001


	//----- nvinfo : EIATTR_CBANK_PARAM_SIZE
	.align		4
.L_19:
        /*005c*/ 	.byte	0x03, 0x19
        /*005e*/ 	.short	0x0014


	//----- nvinfo : EIATTR_PARAM_CBANK
	.align		4
        /*0060*/ 	.byte	0x04, 0x0a
        /*0062*/ 	.short	(.L_21 - .L_20)
	.align		4
.L_20:
        /*0064*/ 	.word	index@(.nv.constant0.triton_poi_fused_convolution_leaky_relu_0)
        /*0068*/ 	.short	0x0210
        /*006a*/ 	.short	0x0014


	//----- nvinfo : EIATTR_SW_WAR
	.align		4
.L_21:
        /*006c*/ 	.byte	0x04, 0x36
        /*006e*/ 	.short	(.L_23 - .L_22)
.L_22:
        /*0070*/ 	.word	0x00000008
.L_23:


//--------------------- .nv.callgraph             --------------------------
	.section	.nv.callgraph,"",@"SHT_CUDA_CALLGRAPH"
	.align	4
	.sectionentsize	8
	.align		4
        /*0000*/ 	.word	0x00000000
	.align		4
        /*0004*/ 	.word	0xffffffff
	.align		4
        /*0008*/ 	.word	0x00000000
	.align		4
        /*000c*/ 	.word	0xfffffffe
	.align		4
        /*0010*/ 	.word	0x00000000
	.align		4
        /*0014*/ 	.word	0xfffffffd
	.align		4
        /*0018*/ 	.word	0x00000000
	.align		4
        /*001c*/ 	.word	0xfffffffc


//--------------------- .text.triton_poi_fused_convolution_leaky_relu_0 --------------------------
	.section	.text.triton_poi_fused_convolution_leaky_relu_0,"ax",@progbits
	.align	128
        .global         triton_poi_fused_convolution_leaky_relu_0
        .type           triton_poi_fused_convolution_leaky_relu_0,@function
        .size           triton_poi_fused_convolution_leaky_relu_0,(.L_x_1 - triton_poi_fused_convolution_leaky_relu_0)
        .other          triton_poi_fused_convolution_leaky_relu_0,@"STO_CUDA_ENTRY STV_DEFAULT"
triton_poi_fused_convolution_leaky_relu_0:
.text.triton_poi_fused_convolution_leaky_relu_0:
[----:B------:R-:W0:Y:S02]  /*0000*/  LDC R1, c[0x0][0x28] ;  /* 0x00000a00ff017b82 */ /* 0x000e240000000800 */
[----:B------:R-:W1:Y:S01]  /*0010*/  S2R R0, SR_TID.X ;  /* 0x0000000000007919 */ /* 0x000e620000002100 */
[----:B------:R-:W2:Y:S01]  /*0020*/  LDC.64 R2, c[0x0][0x210] ;  /* 0x00008400ff027b82 */ /* 0x000ea20000000a00 */
[----:B------:R-:W-:Y:S01]  /*0030*/  ULDC.64 UR4, c[0x0][0x208] ;  /* 0x0000820000047ab9 */ /* 0x000fe20000000a00 */
[----:B------:R-:W3:Y:S01]  /*0040*/  S2R R7, SR_CTAID.X ;  /* 0x0000000000077919 */ /* 0x000ee20000002500 */
[----:B-1----:R-:W-:Y:S02]  /*0050*/  LOP3.LUT R0, R0, 0x7f, RZ, 0xc0, !PT ;  /* 0x0000007f00007812 */ /* 0x002fe400078ec0ff */
[----:B---3--:R-:W-:-:S03]  /*0060*/  SHF.R.S32.HI R4, RZ, 0x18, R7 ;  /* 0x00000018ff047819 */ /* 0x008fc60000011407 */
[----:B------:R-:W-:Y:S01]  /*0070*/  IMAD R7, R7, 0x80, R0 ;  /* 0x0000008007077824 */ /* 0x000fe200078e0200 */
[----:B------:R-:W-:-:S03]  /*0080*/  SGXT R0, R4, 0x1 ;  /* 0x000000010400781a */ /* 0x000fc60000000200 */
[C---:B--2---:R-:W-:Y:S01]  /*0090*/  IMAD.WIDE R2, R7.reuse, 0x4, R2 ;  /* 0x0000000407027825 */ /* 0x044fe200078e0202 */
[----:B------:R-:W1:Y:S01]  /*00a0*/  LDC.64 R4, c[0x0][0x218] ;  /* 0x00008600ff047b82 */ /* 0x000e620000000a00 */
[----:B------:R-:W-:Y:S02]  /*00b0*/  ISETP.GE.AND P1, PT, R7, 0x100, PT ;  /* 0x000001000700780c */ /* 0x000fe40003f26270 */
[----:B------:R-:W-:Y:S01]  /*00c0*/  LEA.HI R0, R0, R7, RZ, 0x4 ;  /* 0x0000000700007211 */ /* 0x000fe200078f20ff */
[----:B------:R-:W-:-:S03]  /*00d0*/  IMAD.MOV.U32 R7, RZ, RZ, RZ ;  /* 0x000000ffff077224 */ /* 0x000fc600078e00ff */
[----:B------:R-:W-:-:S04]  /*00e0*/  SHF.R.S32.HI R0, RZ, 0x4, R0 ;  /* 0x00000004ff007819 */ /* 0x000fc80000011400 */
[----:B------:R-:W-:-:S04]  /*00f0*/  LEA.HI R6, R0, R0, RZ, 0x2 ;  /* 0x0000000000067211 */ /* 0x000fc800078f10ff */
[----:B------:R-:W-:-:S05]  /*0100*/  LOP3.LUT R9, R6, 0xfffffffc, RZ, 0xc0, !PT ;  /* 0xfffffffc06097812 */ /* 0x000fca00078ec0ff */
[----:B------:R-:W-:Y:S02]  /*0110*/  IMAD.IADD R9, R0, 0x1, -R9 ;  /* 0x0000000100097824 */ /* 0x000fe400078e0a09 */
[----:B------:R-:W-:Y:S02]  /*0120*/  IMAD.MOV.U32 R0, RZ, RZ, RZ ;  /* 0x000000ffff007224 */ /* 0x000fe400078e00ff */
[----:B-1----:R-:W-:-:S04]  /*0130*/  IMAD.WIDE R4, R9, 0x4, R4 ;  /* 0x0000000409047825 */ /* 0x002fc800078e0204 */
[----:B------:R-:W2:Y:S04]  /*0140*/  @!P1 LDG.E R0, desc[UR4][R2.64] ;  /* 0x0000000402009981 */ /* 0x000ea8000c1e1900 */
[----:B------:R-:W2:Y:S02]  /*0150*/  @!P1 LDG.E.EL R7, desc[UR4][R4.64] ;  /* 0x0000000404079981 */ /* 0x000ea4000c2e1900 */
[----:B--2---:R-:W-:Y:S01]  /*0160*/  FSETP.GT.AND P0, PT, R0, -R7, PT ;  /* 0x800000070000720b */ /* 0x004fe20003f04000 */
[----:B------:R-:W-:-:S12]  /*0170*/  FADD R7, R7, R0 ;  /* 0x0000000007077221 */ /* 0x000fd80000000000 */
[----:B------:R-:W-:Y:S01]  /*0180*/  @!P0 FMUL R7, R7, 0.0099999997764825820923 ;  /* 0x3c23d70a07078820 */ /* 0x000fe20000400000 */
[----:B------:R-:W-:Y:S06]  /*0190*/  @P1 EXIT ;  /* 0x000000000000194d */ /* 0x000fec0003800000 */
[----:B------:R-:W-:Y:S01]  /*01a0*/  STG.E desc[UR4][R2.64], R7 ;  /* 0x0000000702007986 */ /* 0x000fe2000c101904 */
[----:B------:R-:W-:Y:S05]  /*01b0*/  EXIT ;  /* 0x000000000000794d */ /* 0x000fea0003800000 */
.L_x_0:
[----:B------:R-:W-:-:S00]  /*01c0*/  BRA `(.L_x_0) ;  /* 0xfffffffc00fc7947 */ /* 0x000fc0000383ffff */
[----:B------:R-:W-:-:S00]  /*01d0*/  NOP ;  /* 0x0000000000007918 */ /* 0x000fc00000000000 */
        /* <DEDUP_REMOVED lines=10> */
.L_x_1:


//--------------------- .nv.constant0.triton_poi_fused_convolution_leaky_relu_0 --------------------------
	.section	.nv.constant0.triton_poi_fused_convolution_leaky_relu_0,"a",@progbits
	.sectionflags	@""
	.align	4
.nv.constant0.triton_poi_fused_convolution_leaky_relu_0:
	.zero		548
